	.headerflags	@"EF_CUDA_TEXMODE_UNIFIED EF_CUDA_64BIT_ADDRESS EF_CUDA_ACCELERATORS EF_CUDA_SM90 EF_CUDA_VIRTUAL_SM(EF_CUDA_SM90)"
	.elftype	@"ET_EXEC"


//--------------------- .nv.info                  --------------------------
	.section	.nv.info,"",@"SHT_CUDA_INFO"
	.align	4


	//----- nvinfo : EIATTR_REGCOUNT
	.align		4
        /*0000*/ 	.byte	0x04, 0x2f
        /*0002*/ 	.short	(.L_1 - .L_0)
	.align		4
.L_0:
        /*0004*/ 	.word	index@(triton_poi_fused_add_clamp_5)
        /*0008*/ 	.word	0x0000000b


	//----- nvinfo : EIATTR_MIN_STACK_SIZE
	.align		4
.L_1:
        /*000c*/ 	.byte	0x04, 0x12
        /*000e*/ 	.short	(.L_3 - .L_2)
	.align		4
.L_2:
        /*0010*/ 	.word	index@(triton_poi_fused_add_clamp_5)
        /*0014*/ 	.word	0x00000000


	//----- nvinfo : EIATTR_FRAME_SIZE
	.align		4
.L_3:
        /*0018*/ 	.byte	0x04, 0x11
        /*001a*/ 	.short	(.L_5 - .L_4)
	.align		4
.L_4:
        /*001c*/ 	.word	index@(triton_poi_fused_add_clamp_5)
        /*0020*/ 	.word	0x00000000


	//----- nvinfo : EIATTR_MIN_STACK_SIZE
	.align		4
.L_5:
        /*0024*/ 	.byte	0x04, 0x12
        /*0026*/ 	.short	(.L_7 - .L_6)
	.align		4
.L_6:
        /*0028*/ 	.word	index@(triton_poi_fused_add_clamp_5)
        /*002c*/ 	.word	0x00000000
.L_7:


//--------------------- .nv.info.triton_poi_fused_add_clamp_5 --------------------------
	.section	.nv.info.triton_poi_fused_add_clamp_5,"",@"SHT_CUDA_INFO"
	.sectionflags	@""
	.align	4


	//----- nvinfo : EIATTR_CUDA_API_VERSION
	.align		4
        /*0000*/ 	.byte	0x04, 0x37
        /*0002*/ 	.short	(.L_9 - .L_8)
.L_8:
        /*0004*/ 	.word	0x0000007c


	//----- nvinfo : EIATTR_KPARAM_INFO
	.align		4
.L_9:
        /*0008*/ 	.byte	0x04, 0x17
        /*000a*/ 	.short	(.L_11 - .L_10)
.L_10:
        /*000c*/ 	.word	0x00000000
        /*0010*/ 	.short	0x0001
        /*0012*/ 	.short	0x0008
        /*0014*/ 	.byte	0x00, 0xf0, 0x11, 0x00


	//----- nvinfo : EIATTR_KPARAM_INFO
	.align		4
.L_11:
        /*0018*/ 	.byte	0x04, 0x17
        /*001a*/ 	.short	(.L_13 - .L_12)
.L_12:
        /*001c*/ 	.word	0x00000000
        /*0020*/ 	.short	0x0000
        /*0022*/ 	.short	0x0000
        /*0024*/ 	.byte	0x00, 0xf4, 0x21, 0x00


	//----- nvinfo : EIATTR_SPARSE_MMA_MASK
	.align		4
.L_13:
        /*0028*/ 	.byte	0x03, 0x50
        /*002a*/ 	.short	0x0000


	//----- nvinfo : EIATTR_MAXREG_COUNT
	.align		4
        /*002c*/ 	.byte	0x03, 0x1b
        /*002e*/ 	.short	0x00ff


	//----- nvinfo : EIATTR_EXIT_INSTR_OFFSETS
	.align		4
        /*0030*/ 	.byte	0x04, 0x1c
        /*0032*/ 	.short	(.L_15 - .L_14)


	//   ....[0]....
.L_14:
        /*0034*/ 	.word	0x000001b0


	//   ....[1]....
        /*0038*/ 	.word	0x00000200


	//----- nvinfo : EIATTR_REQNTID
	.align		4
.L_15:
        /*003c*/ 	.byte	0x04, 0x10
        /*003e*/ 	.short	(.L_17 - .L_16)
.L_16:
        /*0040*/ 	.word	0x00000020
        /*0044*/ 	.word	0x00000001
        /*0048*/ 	.word	0x00000001


	//----- nvinfo : EIATTR_CBANK_PARAM_SIZE
	.align		4
.L_17:
        /*004c*/ 	.byte	0x03, 0x19
        /*004e*/ 	.short	0x000c


	//----- nvinfo : EIATTR_PARAM_CBANK
	.align		4
        /*0050*/ 	.byte	0x04, 0x0a
        /*0052*/ 	.short	(.L_19 - .L_18)
	.align		4
.L_18:
        /*0054*/ 	.word	index@(.nv.constant0.triton_poi_fused_add_clamp_5)
        /*0058*/ 	.short	0x0210
        /*005a*/ 	.short	0x000c


	//----- nvinfo : EIATTR_SW_WAR
	.align		4
.L_19:
        /*005c*/ 	.byte	0x04, 0x36
        /*005e*/ 	.short	(.L_21 - .L_20)
.L_20:
        /*0060*/ 	.word	0x00000008
.L_21:


//--------------------- .nv.callgraph             --------------------------
	.section	.nv.callgraph,"",@"SHT_CUDA_CALLGRAPH"
	.align	4
	.sectionentsize	8
	.align		4
        /*0000*/ 	.word	0x00000000
	.align		4
        /*0004*/ 	.word	0xffffffff
	.align		4
        /*0008*/ 	.word	0x00000000
	.align		4
        /*000c*/ 	.word	0xfffffffe
	.align		4
        /*0010*/ 	.word	0x00000000
	.align		4
        /*0014*/ 	.word	0xfffffffd
	.align		4
        /*0018*/ 	.word	0x00000000
	.align		4
        /*001c*/ 	.word	0xfffffffc


//--------------------- .text.triton_poi_fused_add_clamp_5 --------------------------
	.section	.text.triton_poi_fused_add_clamp_5,"ax",@progbits
	.align	128
        .global         triton_poi_fused_add_clamp_5
        .type           triton_poi_fused_add_clamp_5,@function
        .size           triton_poi_fused_add_clamp_5,(.L_x_1 - triton_poi_fused_add_clamp_5)
        .other          triton_poi_fused_add_clamp_5,@"STO_CUDA_ENTRY STV_DEFAULT"
triton_poi_fused_add_clamp_5:
.text.triton_poi_fused_add_clamp_5:
[----:B------:R-:W0:Y:S02]  /*0000*/  LDC R1, c[0x0][0x28] ;  /* 0x00000a00ff017b82 */ /* 0x000e240000000800 */
[----:B------:R-:W1:Y:S01]  /*0010*/  S2R R0, SR_TID.X ;  /* 0x0000000000007919 */ /* 0x000e620000002100 */
[----:B------:R-:W-:Y:S01]  /*0020*/  IMAD.MOV.U32 R3, RZ, RZ, 0x3f000000 ;  /* 0x3f000000ff037424 */ /* 0x000fe200078e00ff */
[----:B------:R-:W2:Y:S01]  /*0030*/  S2R R5, SR_CTAID.X ;  /* 0x0000000000057919 */ /* 0x000ea20000002500 */
[----:B-1----:R-:W-:-:S05]  /*0040*/  IMAD.SHL.U32 R0, R0, 0x2, RZ ;  /* 0x0000000200007824 */ /* 0x002fca00078e00ff */
[----:B------:R-:W-:-:S05]  /*0050*/  LOP3.LUT R0, R0, 0x3e, RZ, 0xc0, !PT ;  /* 0x0000003e00007812 */ /* 0x000fca00078ec0ff */
[----:B--2---:R-:W-:-:S05]  /*0060*/  IMAD R5, R5, 0x40, R0 ;  /* 0x0000004005057824 */ /* 0x004fca00078e0200 */
[----:B------:R-:W-:Y:S02]  /*0070*/  IADD3 R0, R5, 0x1, RZ ;  /* 0x0000000105007810 */ /* 0x000fe40007ffe0ff */
[----:B------:R-:W-:Y:S02]  /*0080*/  I2FP.F32.S32 R2, R5 ;  /* 0x0000000500027245 */ /* 0x000fe40000201400 */
[----:B------:R-:W-:Y:S02]  /*0090*/  I2FP.F32.S32 R0, R0 ;  /* 0x0000000000007245 */ /* 0x000fe40000201400 */
[----:B------:R-:W-:Y:S01]  /*00a0*/  ISETP.GE.AND P0, PT, R5, 0x40, PT ;  /* 0x000000400500780c */ /* 0x000fe20003f06270 */
[----:B------:R-:W-:Y:S02]  /*00b0*/  FADD R2, R2, 0.5 ;  /* 0x3f00000002027421 */ /* 0x000fe40000000000 */
[----:B------:R-:W-:Y:S02]  /*00c0*/  FADD R0, R0, 0.5 ;  /* 0x3f00000000007421 */ /* 0x000fe40000000000 */
[----:B------:R-:W-:-:S02]  /*00d0*/  FFMA R2, R2, R3, -0.5 ;  /* 0xbf00000002027423 */ /* 0x000fc40000000003 */
[----:B------:R-:W-:-:S03]  /*00e0*/  FFMA R0, R0, R3, -0.5 ;  /* 0xbf00000000007423 */ /* 0x000fc60000000003 */
[----:B------:R-:W-:Y:S02]  /*00f0*/  FMNMX R4, RZ, R2, !PT ;  /* 0x00000002ff047209 */ /* 0x000fe40007800000 */
[----:B------:R-:W-:Y:S01]  /*0100*/  FMNMX R0, RZ, R0, !PT ;  /* 0x00000000ff007209 */ /* 0x000fe20007800000 */
[----:B------:R-:W1:Y:S03]  /*0110*/  LDC.64 R2, c[0x0][0x210] ;  /* 0x00008400ff027b82 */ /* 0x000e660000000a00 */
[----:B------:R-:W2:Y:S08]  /*0120*/  F2I.TRUNC.NTZ R4, R4 ;  /* 0x0000000400047305 */ /* 0x000eb0000020f100 */
[----:B------:R-:W3:Y:S01]  /*0130*/  F2I.TRUNC.NTZ R0, R0 ;  /* 0x0000000000007305 */ /* 0x000ee2000020f100 */
[----:B--2---:R-:W-:-:S05]  /*0140*/  VIMNMX R6, R4, 0x1e, PT ;  /* 0x0000001e04067848 */ /* 0x004fca0003fe0100 */
[----:B------:R-:W-:Y:S02]  /*0150*/  VIADD R6, R6, 0x1 ;  /* 0x0000000106067836 */ /* 0x000fe40000000000 */
[----:B-1----:R-:W-:Y:S01]  /*0160*/  IMAD.WIDE R2, R5, 0x8, R2 ;  /* 0x0000000805027825 */ /* 0x002fe200078e0202 */
[----:B---3--:R-:W-:Y:S02]  /*0170*/  VIMNMX R7, R0, 0x1e, PT ;  /* 0x0000001e00077848 */ /* 0x008fe40003fe0100 */
[----:B------:R-:W-:Y:S02]  /*0180*/  SHF.R.S32.HI R5, RZ, 0x1f, R6 ;  /* 0x0000001fff057819 */ /* 0x000fe40000011406 */
[----:B------:R-:W-:-:S04]  /*0190*/  IADD3 R8, R7, 0x1, RZ ;  /* 0x0000000107087810 */ /* 0x000fc80007ffe0ff */
[----:B------:R-:W-:Y:S01]  /*01a0*/  SHF.R.S32.HI R7, RZ, 0x1f, R8 ;  /* 0x0000001fff077819 */ /* 0x000fe20000011408 */
[----:B------:R-:W-:Y:S06]  /*01b0*/  @P0 EXIT ;  /* 0x000000000000094d */ /* 0x000fec0003800000 */
[----:B------:R-:W-:Y:S01]  /*01c0*/  IMAD.MOV.U32 R4, RZ, RZ, R6 ;  /* 0x000000ffff047224 */ /* 0x000fe200078e0006 */
[----:B------:R-:W-:Y:S01]  /*01d0*/  MOV R6, R8 ;  /* 0x0000000800067202 */ /* 0x000fe20000000f00 */
[----:B------:R-:W-:-:S04]  /*01e0*/  ULDC.64 UR4, c[0x0][0x208] ;  /* 0x0000820000047ab9 */ /* 0x000fc80000000a00 */
[----:B------:R-:W-:Y:S01]  /*01f0*/  STG.E.128 desc[UR4][R2.64], R4 ;  /* 0x0000000402007986 */ /* 0x000fe2000c101d04 */
[----:B------:R-:W-:Y:S05]  /*0200*/  EXIT ;  /* 0x000000000000794d */ /* 0x000fea0003800000 */
.L_x_0:
[----:B------:R-:W-:-:S00]  /*0210*/  BRA `(.L_x_0) ;  /* 0xfffffffc00fc7947 */ /* 0x000fc0000383ffff */
[----:B------:R-:W-:-:S00]  /*0220*/  NOP ;  /* 0x0000000000007918 */ /* 0x000fc00000000000 */
        /* <DEDUP_REMOVED lines=13> */
.L_x_1:


//--------------------- .nv.constant0.triton_poi_fused_add_clamp_5 --------------------------
	.section	.nv.constant0.triton_poi_fused_add_clamp_5,"a",@progbits
	.sectionflags	@""
	.align	4
.nv.constant0.triton_poi_fused_add_clamp_5:
	.zero		540
